//
// Generated by NVIDIA NVVM Compiler
//
// Compiler Build ID: CL-36424714
// Cuda compilation tools, release 13.0, V13.0.88
// Based on NVVM 20.0.0
//

.version 9.0
.target sm_100
.address_size 64

	// .globl	_Z20simple_matmul_kernelPfS_S_iii

.visible .entry _Z20simple_matmul_kernelPfS_S_iii(
	.param .u64 .ptr .align 1 _Z20simple_matmul_kernelPfS_S_iii_param_0,
	.param .u64 .ptr .align 1 _Z20simple_matmul_kernelPfS_S_iii_param_1,
	.param .u64 .ptr .align 1 _Z20simple_matmul_kernelPfS_S_iii_param_2,
	.param .u32 _Z20simple_matmul_kernelPfS_S_iii_param_3,
	.param .u32 _Z20simple_matmul_kernelPfS_S_iii_param_4,
	.param .u32 _Z20simple_matmul_kernelPfS_S_iii_param_5
)
{
	.reg .pred 	%p<13>;
	.reg .b32 	%r<46>;
	.reg .b32 	%f<68>;
	.reg .b64 	%rd<40>;

	ld.param.u64 	%rd5, [_Z20simple_matmul_kernelPfS_S_iii_param_0];
	ld.param.u64 	%rd6, [_Z20simple_matmul_kernelPfS_S_iii_param_1];
	ld.param.u64 	%rd4, [_Z20simple_matmul_kernelPfS_S_iii_param_2];
	ld.param.u32 	%r22, [_Z20simple_matmul_kernelPfS_S_iii_param_3];
	ld.param.u32 	%r23, [_Z20simple_matmul_kernelPfS_S_iii_param_4];
	ld.param.u32 	%r21, [_Z20simple_matmul_kernelPfS_S_iii_param_5];
	cvta.to.global.u64 	%rd1, %rd6;
	cvta.to.global.u64 	%rd2, %rd5;
	mov.u32 	%r24, %ctaid.x;
	mov.u32 	%r25, %ntid.x;
	mov.u32 	%r26, %tid.x;
	mad.lo.s32 	%r1, %r24, %r25, %r26;
	mov.u32 	%r27, %ctaid.y;
	mov.u32 	%r28, %ntid.y;
	mov.u32 	%r29, %tid.y;
	mad.lo.s32 	%r30, %r27, %r28, %r29;
	setp.ge.s32 	%p1, %r1, %r22;
	setp.ge.s32 	%p2, %r30, %r23;
	or.pred  	%p3, %p1, %p2;
	@%p3 bra 	$L__BB0_14;
	setp.lt.s32 	%p4, %r21, 1;
	mov.f32 	%f67, 0f00000000;
	@%p4 bra 	$L__BB0_13;
	mul.lo.s32 	%r3, %r21, %r1;
	and.b32  	%r4, %r21, 7;
	setp.lt.u32 	%p5, %r21, 8;
	mov.f32 	%f67, 0f00000000;
	mov.b32 	%r44, 0;
	@%p5 bra 	$L__BB0_5;
	and.b32  	%r44, %r21, 2147483640;
	neg.s32 	%r42, %r44;
	shl.b32 	%r7, %r23, 3;
	add.s64 	%rd3, %rd2, 16;
	mov.f32 	%f67, 0f00000000;
	mul.wide.s32 	%rd11, %r23, 4;
	mov.u32 	%r40, %r3;
	mov.u32 	%r41, %r30;
$L__BB0_4:
	.pragma "nounroll";
	mul.wide.s32 	%rd7, %r40, 4;
	add.s64 	%rd8, %rd3, %rd7;
	ld.global.f32 	%f17, [%rd8+-16];
	mul.wide.s32 	%rd9, %r41, 4;
	add.s64 	%rd10, %rd1, %rd9;
	ld.global.f32 	%f18, [%rd10];
	fma.rn.f32 	%f19, %f17, %f18, %f67;
	ld.global.f32 	%f20, [%rd8+-12];
	add.s64 	%rd12, %rd10, %rd11;
	ld.global.f32 	%f21, [%rd12];
	fma.rn.f32 	%f22, %f20, %f21, %f19;
	ld.global.f32 	%f23, [%rd8+-8];
	add.s64 	%rd13, %rd12, %rd11;
	ld.global.f32 	%f24, [%rd13];
	fma.rn.f32 	%f25, %f23, %f24, %f22;
	ld.global.f32 	%f26, [%rd8+-4];
	add.s64 	%rd14, %rd13, %rd11;
	ld.global.f32 	%f27, [%rd14];
	fma.rn.f32 	%f28, %f26, %f27, %f25;
	ld.global.f32 	%f29, [%rd8];
	add.s64 	%rd15, %rd14, %rd11;
	ld.global.f32 	%f30, [%rd15];
	fma.rn.f32 	%f31, %f29, %f30, %f28;
	ld.global.f32 	%f32, [%rd8+4];
	add.s64 	%rd16, %rd15, %rd11;
	ld.global.f32 	%f33, [%rd16];
	fma.rn.f32 	%f34, %f32, %f33, %f31;
	ld.global.f32 	%f35, [%rd8+8];
	add.s64 	%rd17, %rd16, %rd11;
	ld.global.f32 	%f36, [%rd17];
	fma.rn.f32 	%f37, %f35, %f36, %f34;
	ld.global.f32 	%f38, [%rd8+12];
	add.s64 	%rd18, %rd17, %rd11;
	ld.global.f32 	%f39, [%rd18];
	fma.rn.f32 	%f67, %f38, %f39, %f37;
	add.s32 	%r42, %r42, 8;
	add.s32 	%r41, %r41, %r7;
	add.s32 	%r40, %r40, 8;
	setp.ne.s32 	%p6, %r42, 0;
	@%p6 bra 	$L__BB0_4;
$L__BB0_5:
	setp.eq.s32 	%p7, %r4, 0;
	@%p7 bra 	$L__BB0_13;
	and.b32  	%r15, %r21, 3;
	setp.lt.u32 	%p8, %r4, 4;
	@%p8 bra 	$L__BB0_8;
	add.s32 	%r32, %r44, %r3;
	mul.wide.s32 	%rd19, %r32, 4;
	add.s64 	%rd20, %rd2, %rd19;
	ld.global.f32 	%f41, [%rd20];
	mad.lo.s32 	%r33, %r44, %r23, %r30;
	mul.wide.s32 	%rd21, %r33, 4;
	add.s64 	%rd22, %rd1, %rd21;
	ld.global.f32 	%f42, [%rd22];
	fma.rn.f32 	%f43, %f41, %f42, %f67;
	ld.global.f32 	%f44, [%rd20+4];
	mul.wide.s32 	%rd23, %r23, 4;
	add.s64 	%rd24, %rd22, %rd23;
	ld.global.f32 	%f45, [%rd24];
	fma.rn.f32 	%f46, %f44, %f45, %f43;
	ld.global.f32 	%f47, [%rd20+8];
	add.s64 	%rd25, %rd24, %rd23;
	ld.global.f32 	%f48, [%rd25];
	fma.rn.f32 	%f49, %f47, %f48, %f46;
	ld.global.f32 	%f50, [%rd20+12];
	add.s64 	%rd26, %rd25, %rd23;
	ld.global.f32 	%f51, [%rd26];
	fma.rn.f32 	%f67, %f50, %f51, %f49;
	add.s32 	%r44, %r44, 4;
$L__BB0_8:
	setp.eq.s32 	%p9, %r15, 0;
	@%p9 bra 	$L__BB0_13;
	setp.eq.s32 	%p10, %r15, 1;
	@%p10 bra 	$L__BB0_11;
	add.s32 	%r34, %r44, %r3;
	mul.wide.s32 	%rd27, %r34, 4;
	add.s64 	%rd28, %rd2, %rd27;
	ld.global.f32 	%f53, [%rd28];
	mad.lo.s32 	%r35, %r44, %r23, %r30;
	mul.wide.s32 	%rd29, %r35, 4;
	add.s64 	%rd30, %rd1, %rd29;
	ld.global.f32 	%f54, [%rd30];
	fma.rn.f32 	%f55, %f53, %f54, %f67;
	ld.global.f32 	%f56, [%rd28+4];
	mul.wide.s32 	%rd31, %r23, 4;
	add.s64 	%rd32, %rd30, %rd31;
	ld.global.f32 	%f57, [%rd32];
	fma.rn.f32 	%f67, %f56, %f57, %f55;
	add.s32 	%r44, %r44, 2;
$L__BB0_11:
	and.b32  	%r36, %r21, 1;
	setp.eq.b32 	%p11, %r36, 1;
	not.pred 	%p12, %p11;
	@%p12 bra 	$L__BB0_13;
	add.s32 	%r37, %r44, %r3;
	mul.wide.s32 	%rd33, %r37, 4;
	add.s64 	%rd34, %rd2, %rd33;
	ld.global.f32 	%f58, [%rd34];
	mad.lo.s32 	%r38, %r44, %r23, %r30;
	mul.wide.s32 	%rd35, %r38, 4;
	add.s64 	%rd36, %rd1, %rd35;
	ld.global.f32 	%f59, [%rd36];
	fma.rn.f32 	%f67, %f58, %f59, %f67;
$L__BB0_13:
	mad.lo.s32 	%r39, %r23, %r1, %r30;
	cvta.to.global.u64 	%rd37, %rd4;
	mul.wide.s32 	%rd38, %r39, 4;
	add.s64 	%rd39, %rd37, %rd38;
	st.global.f32 	[%rd39], %f67;
$L__BB0_14:
	ret;

}


// ===== COMPILED SASS (sm_100) =====

	.target	sm_100

	.elftype	@"ET_EXEC"


//--------------------- .note.nv.tkinfo           --------------------------
	.section	.note.nv.tkinfo,"",@"SHT_NOTE"
	.sectionflags	@"SHF_NOTE_NV_TKINFO"
	.tkinfo
        /*0018*/ 	.word	0x00000002
        /*0030*/ 	.string	""
        /*0030*/ 	.string	"ptxas"
        /*0030*/ 	.string	"Cuda compilation tools, release 13.0, V13.0.88"
        /*0030*/ 	.string	"Build cuda_13.0.r13.0/compiler.36424714_0"
        /*0030*/ 	.string	"-arch sm_100 -m 64 "



//--------------------- .note.nv.cuinfo           --------------------------
	.section	.note.nv.cuinfo,"",@"SHT_NOTE"
	.sectionflags	@"SHF_NOTE_NV_CUINFO"
        /*0018*/ 	.short	0x0002
        /*001a*/ 	.short	0x0064
        /*001c*/ 	.short	0x0082
	.zero		2


//--------------------- .nv.info                  --------------------------
	.section	.nv.info,"",@"SHT_CUDA_INFO"
	.align	4


	//----- nvinfo : EIATTR_REGCOUNT
	.align		4
        /*0000*/ 	.byte	0x04, 0x2f
        /*0002*/ 	.short	(.L_1 - .L_0)
	.align		4
.L_0:
        /*0004*/ 	.word	index@(_Z20simple_matmul_kernelPfS_S_iii)
        /*0008*/ 	.word	0x00000020


	//----- nvinfo : EIATTR_FRAME_SIZE
	.align		4
.L_1:
        /*000c*/ 	.byte	0x04, 0x11
        /*000e*/ 	.short	(.L_3 - .L_2)
	.align		4
.L_2:
        /*0010*/ 	.word	index@(_Z20simple_matmul_kernelPfS_S_iii)
        /*0014*/ 	.word	0x00000000


	//----- nvinfo : EIATTR_MIN_STACK_SIZE
	.align		4
.L_3:
        /*0018*/ 	.byte	0x04, 0x12
        /*001a*/ 	.short	(.L_5 - .L_4)
	.align		4
.L_4:
        /*001c*/ 	.word	index@(_Z20simple_matmul_kernelPfS_S_iii)
        /*0020*/ 	.word	0x00000000
.L_5:


//--------------------- .nv.compat                --------------------------
	.section	.nv.compat,"",@"SHT_CUDA_COMPAT_INFO"
	.align	4
        /*0000*/ 	.byte	0x02, 0x09, 0x00, 0x00, 0x02, 0x02, 0x01, 0x00, 0x02, 0x05, 0x05, 0x00, 0x03, 0x07, 0x01, 0x01
        /*0010*/ 	.byte	0x02, 0x03, 0x00, 0x00, 0x02, 0x06, 0x01, 0x00, 0x04, 0x0b, 0x08, 0x00, 0x09, 0x00, 0x00, 0x00
        /*0020*/ 	.byte	0x00, 0x00, 0x00, 0x00


//--------------------- .nv.info._Z20simple_matmul_kernelPfS_S_iii --------------------------
	.section	.nv.info._Z20simple_matmul_kernelPfS_S_iii,"",@"SHT_CUDA_INFO"
	.sectionflags	@""
	.align	4


	//----- nvinfo : EIATTR_CUDA_API_VERSION
	.align		4
        /*0000*/ 	.byte	0x04, 0x37
        /*0002*/ 	.short	(.L_7 - .L_6)
.L_6:
        /*0004*/ 	.word	0x00000082


	//----- nvinfo : EIATTR_KPARAM_INFO
	.align		4
.L_7:
        /*0008*/ 	.byte	0x04, 0x17
        /*000a*/ 	.short	(.L_9 - .L_8)
.L_8:
        /*000c*/ 	.word	0x00000000
        /*0010*/ 	.short	0x0005
        /*0012*/ 	.short	0x0020
        /*0014*/ 	.byte	0x00, 0xf0, 0x11, 0x00


	//----- nvinfo : EIATTR_KPARAM_INFO
	.align		4
.L_9:
        /*0018*/ 	.byte	0x04, 0x17
        /*001a*/ 	.short	(.L_11 - .L_10)
.L_10:
        /*001c*/ 	.word	0x00000000
        /*0020*/ 	.short	0x0004
        /*0022*/ 	.short	0x001c
        /*0024*/ 	.byte	0x00, 0xf0, 0x11, 0x00


	//----- nvinfo : EIATTR_KPARAM_INFO
	.align		4
.L_11:
        /*0028*/ 	.byte	0x04, 0x17
        /*002a*/ 	.short	(.L_13 - .L_12)
.L_12:
        /*002c*/ 	.word	0x00000000
        /*0030*/ 	.short	0x0003
        /*0032*/ 	.short	0x0018
        /*0034*/ 	.byte	0x00, 0xf0, 0x11, 0x00


	//----- nvinfo : EIATTR_KPARAM_INFO
	.align		4
.L_13:
        /*0038*/ 	.byte	0x04, 0x17
        /*003a*/ 	.short	(.L_15 - .L_14)
.L_14:
        /*003c*/ 	.word	0x00000000
        /*0040*/ 	.short	0x0002
        /*0042*/ 	.short	0x0010
        /*0044*/ 	.byte	0x00, 0xf5, 0x21, 0x00


	//----- nvinfo : EIATTR_KPARAM_INFO
	.align		4
.L_15:
        /*0048*/ 	.byte	0x04, 0x17
        /*004a*/ 	.short	(.L_17 - .L_16)
.L_16:
        /*004c*/ 	.word	0x00000000
        /*0050*/ 	.short	0x0001
        /*0052*/ 	.short	0x0008
        /*0054*/ 	.byte	0x00, 0xf5, 0x21, 0x00


	//----- nvinfo : EIATTR_KPARAM_INFO
	.align		4
.L_17:
        /*0058*/ 	.byte	0x04, 0x17
        /*005a*/ 	.short	(.L_19 - .L_18)
.L_18:
        /*005c*/ 	.word	0x00000000
        /*0060*/ 	.short	0x0000
        /*0062*/ 	.short	0x0000
        /*0064*/ 	.byte	0x00, 0xf5, 0x21, 0x00


	//----- nvinfo : EIATTR_SPARSE_MMA_MASK
	.align		4
.L_19:
        /*0068*/ 	.byte	0x03, 0x50
        /*006a*/ 	.short	0x0000


	//----- nvinfo : EIATTR_MAXREG_COUNT
	.align		4
        /*006c*/ 	.byte	0x03, 0x1b
        /*006e*/ 	.short	0x00ff


	//----- nvinfo : EIATTR_MERCURY_ISA_VERSION
	.align		4
        /*0070*/ 	.byte	0x03, 0x5f
        /*0072*/ 	.short	0x0101


	//----- nvinfo : EIATTR_VRC_CTA_INIT_COUNT
	.align		4
        /*0074*/ 	.byte	0x02, 0x4a
	.zero		1
	.zero		1


	//----- nvinfo : EIATTR_EXIT_INSTR_OFFSETS
	.align		4
        /*0078*/ 	.byte	0x04, 0x1c
        /*007a*/ 	.short	(.L_21 - .L_20)


	//   ....[0]....
.L_20:
        /*007c*/ 	.word	0x000000c0


	//   ....[1]....
        /*0080*/ 	.word	0x00000840


	//----- nvinfo : EIATTR_CBANK_PARAM_SIZE
	.align		4
.L_21:
        /*0084*/ 	.byte	0x03, 0x19
        /*0086*/ 	.short	0x0024


	//----- nvinfo : EIATTR_PARAM_CBANK
	.align		4
        /*0088*/ 	.byte	0x04, 0x0a
        /*008a*/ 	.short	(.L_23 - .L_22)
	.align		4
.L_22:
        /*008c*/ 	.word	index@(.nv.constant0._Z20simple_matmul_kernelPfS_S_iii)
        /*0090*/ 	.short	0x0380
        /*0092*/ 	.short	0x0024


	//----- nvinfo : EIATTR_SW_WAR
	.align		4
.L_23:
        /*0094*/ 	.byte	0x04, 0x36
        /*0096*/ 	.short	(.L_25 - .L_24)
.L_24:
        /*0098*/ 	.word	0x00000008
.L_25:


//--------------------- .nv.callgraph             --------------------------
	.section	.nv.callgraph,"",@"SHT_CUDA_CALLGRAPH"
	.align	4
	.sectionentsize	8
	.align		4
        /*0000*/ 	.word	0x00000000
	.align		4
        /*0004*/ 	.word	0xffffffff
	.align		4
        /*0008*/ 	.word	0x00000000
	.align		4
        /*000c*/ 	.word	0xfffffffe
	.align		4
        /*0010*/ 	.word	0x00000000
	.align		4
        /*0014*/ 	.word	0xfffffffd
	.align		4
        /*0018*/ 	.word	0x00000000
	.align		4
        /*001c*/ 	.word	0xfffffffc


//--------------------- .text._Z20simple_matmul_kernelPfS_S_iii --------------------------
	.section	.text._Z20simple_matmul_kernelPfS_S_iii,"ax",@progbits
	.align	128
        .global         _Z20simple_matmul_kernelPfS_S_iii
        .type           _Z20simple_matmul_kernelPfS_S_iii,@function
        .size           _Z20simple_matmul_kernelPfS_S_iii,(.L_x_5 - _Z20simple_matmul_kernelPfS_S_iii)
        .other          _Z20simple_matmul_kernelPfS_S_iii,@"STO_CUDA_ENTRY STV_DEFAULT"
_Z20simple_matmul_kernelPfS_S_iii:
.text._Z20simple_matmul_kernelPfS_S_iii:
[----:B------:R-:W-:Y:S01]  /*0000*/  LDC R1, c[0x0][0x37c] ;  /* 0x0000df00ff017b82 */ /* 0x000fe20000000800 */
[----:B------:R-:W0:Y:S07]  /*0010*/  S2R R7, SR_TID.Y ;  /* 0x0000000000077919 */ /* 0x000e2e0000002200 */
[----:B------:R-:W1:Y:S01]  /*0020*/  LDC R0, c[0x0][0x360] ;  /* 0x0000d800ff007b82 */ /* 0x000e620000000800 */
[----:B------:R-:W1:Y:S07]  /*0030*/  S2R R5, SR_TID.X ;  /* 0x0000000000057919 */ /* 0x000e6e0000002100 */
[----:B------:R-:W0:Y:S08]  /*0040*/  S2UR UR5, SR_CTAID.Y ;  /* 0x00000000000579c3 */ /* 0x000e300000002600 */
[----:B------:R-:W0:Y:S08]  /*0050*/  LDC R16, c[0x0][0x364] ;  /* 0x0000d900ff107b82 */ /* 0x000e300000000800 */
[----:B------:R-:W1:Y:S08]  /*0060*/  S2UR UR4, SR_CTAID.X ;  /* 0x00000000000479c3 */ /* 0x000e700000002500 */
[----:B------:R-:W2:Y:S01]  /*0070*/  LDC.64 R2, c[0x0][0x398] ;  /* 0x0000e600ff027b82 */ /* 0x000ea20000000a00 */
[----:B0-----:R-:W-:-:S02]  /*0080*/  IMAD R16, R16, UR5, R7 ;  /* 0x0000000510107c24 */ /* 0x001fc4000f8e0207 */
[----:B-1----:R-:W-:-:S03]  /*0090*/  IMAD R0, R0, UR4, R5 ;  /* 0x0000000400007c24 */ /* 0x002fc6000f8e0205 */
[----:B--2---:R-:W-:-:S04]  /*00a0*/  ISETP.GE.AND P0, PT, R16, R3, PT ;  /* 0x000000031000720c */ /* 0x004fc80003f06270 */
[----:B------:R-:W-:-:S13]  /*00b0*/  ISETP.GE.OR P0, PT, R0, R2, P0 ;  /* 0x000000020000720c */ /* 0x000fda0000706670 */
[----:B------:R-:W-:Y:S05]  /*00c0*/  @P0 EXIT ;  /* 0x000000000000094d */ /* 0x000fea0003800000 */
[----:B------:R-:W0:Y:S01]  /*00d0*/  LDC R17, c[0x0][0x3a0] ;  /* 0x0000e800ff117b82 */ /* 0x000e220000000800 */
[----:B------:R-:W1:Y:S01]  /*00e0*/  LDCU.64 UR6, c[0x0][0x358] ;  /* 0x00006b00ff0677ac */ /* 0x000e620008000a00 */
[----:B------:R-:W-:Y:S01]  /*00f0*/  HFMA2 R26, -RZ, RZ, 0, 0 ;  /* 0x00000000ff1a7431 */ /* 0x000fe200000001ff */
[----:B0-----:R-:W-:-:S13]  /*0100*/  ISETP.GE.AND P0, PT, R17, 0x1, PT ;  /* 0x000000011100780c */ /* 0x001fda0003f06270 */
[----:B-1----:R-:W-:Y:S05]  /*0110*/  @!P0 BRA `(.L_x_0) ;  /* 0x0000000400b88947 */ /* 0x002fea0003800000 */
[C---:B------:R-:W-:Y:S01]  /*0120*/  ISETP.GE.U32.AND P1, PT, R17.reuse, 0x8, PT ;  /* 0x000000081100780c */ /* 0x040fe20003f26070 */
[----:B------:R-:W-:Y:S01]  /*0130*/  IMAD R18, R0, R17, RZ ;  /* 0x0000001100127224 */ /* 0x000fe200078e02ff */
[----:B------:R-:W-:Y:S02]  /*0140*/  LOP3.LUT R25, R17, 0x7, RZ, 0xc0, !PT ;  /* 0x0000000711197812 */ /* 0x000fe400078ec0ff */
[----:B------:R-:W-:Y:S02]  /*0150*/  MOV R26, RZ ;  /* 0x000000ff001a7202 */ /* 0x000fe40000000f00 */
[----:B------:R-:W-:Y:S02]  /*0160*/  ISETP.NE.AND P0, PT, R25, RZ, PT ;  /* 0x000000ff1900720c */ /* 0x000fe40003f05270 */
[----:B------:R-:W-:-:S05]  /*0170*/  MOV R19, RZ ;  /* 0x000000ff00137202 */ /* 0x000fca0000000f00 */
[----:B------:R-:W-:Y:S06]  /*0180*/  @!P1 BRA `(.L_x_1) ;  /* 0x0000000000c49947 */ /* 0x000fec0003800000 */
[----:B------:R-:W0:Y:S01]  /*0190*/  LDCU.64 UR4, c[0x0][0x380] ;  /* 0x00007000ff0477ac */ /* 0x000e220008000a00 */
[----:B------:R-:W-:Y:S02]  /*01a0*/  LOP3.LUT R19, R17, 0x7ffffff8, RZ, 0xc0, !PT ;  /* 0x7ffffff811137812 */ /* 0x000fe400078ec0ff */
[----:B------:R-:W-:Y:S02]  /*01b0*/  MOV R26, RZ ;  /* 0x000000ff001a7202 */ /* 0x000fe40000000f00 */
[----:B------:R-:W-:Y:S02]  /*01c0*/  MOV R2, R18 ;  /* 0x0000001200027202 */ /* 0x000fe40000000f00 */
[----:B------:R-:W-:Y:S02]  /*01d0*/  MOV R22, R16 ;  /* 0x0000001000167202 */ /* 0x000fe40000000f00 */
[----:B------:R-:W-:Y:S01]  /*01e0*/  IADD3 R20, PT, PT, -R19, RZ, RZ ;  /* 0x000000ff13147210 */ /* 0x000fe20007ffe1ff */
[----:B0-----:R-:W-:-:S04]  /*01f0*/  UIADD3 UR4, UP0, UPT, UR4, 0x10, URZ ;  /* 0x0000001004047890 */ /* 0x001fc8000ff1e0ff */
[----:B------:R-:W-:-:S12]  /*0200*/  UIADD3.X UR5, UPT, UPT, URZ, UR5, URZ, UP0, !UPT ;  /* 0x00000005ff057290 */ /* 0x000fd800087fe4ff */
.L_x_2:
[----:B------:R-:W0:Y:S01]  /*0210*/  LDC.64 R14, c[0x0][0x388] ;  /* 0x0000e200ff0e7b82 */ /* 0x000e220000000a00 */
[----:B------:R-:W-:Y:S02]  /*0220*/  MOV R4, UR4 ;  /* 0x0000000400047c02 */ /* 0x000fe40008000f00 */
[----:B------:R-:W-:-:S03]  /*0230*/  MOV R5, UR5 ;  /* 0x0000000500057c02 */ /* 0x000fc60008000f00 */
[----:B------:R-:W-:-:S05]  /*0240*/  IMAD.WIDE R4, R2, 0x4, R4 ;  /* 0x0000000402047825 */ /* 0x000fca00078e0204 */
[----:B------:R-:W2:Y:S04]  /*0250*/  LDG.E R21, desc[UR6][R4.64+-0x10] ;  /* 0xfffff00604157981 */ /* 0x000ea8000c1e1900 */
[----:B------:R-:W3:Y:S04]  /*0260*/  LDG.E R23, desc[UR6][R4.64+-0xc] ;  /* 0xfffff40604177981 */ /* 0x000ee8000c1e1900 */
[----:B------:R-:W4:Y:S01]  /*0270*/  LDG.E R29, desc[UR6][R4.64+-0x8] ;  /* 0xfffff806041d7981 */ /* 0x000f22000c1e1900 */
[----:B0-----:R-:W-:-:S05]  /*0280*/  IMAD.WIDE R14, R22, 0x4, R14 ;  /* 0x00000004160e7825 */ /* 0x001fca00078e020e */
[----:B------:R0:W2:Y:S01]  /*0290*/  LDG.E R24, desc[UR6][R14.64] ;  /* 0x000000060e187981 */ /* 0x0000a2000c1e1900 */
[----:B------:R-:W-:-:S04]  /*02a0*/  IMAD.WIDE R12, R3, 0x4, R14 ;  /* 0x00000004030c7825 */ /* 0x000fc800078e020e */
[C---:B------:R-:W-:Y:S02]  /*02b0*/  IMAD.WIDE R6, R3.reuse, 0x4, R12 ;  /* 0x0000000403067825 */ /* 0x040fe400078e020c */
[----:B------:R-:W3:Y:S02]  /*02c0*/  LDG.E R12, desc[UR6][R12.64] ;  /* 0x000000060c0c7981 */ /* 0x000ee4000c1e1900 */
[C---:B------:R-:W-:Y:S02]  /*02d0*/  IMAD.WIDE R8, R3.reuse, 0x4, R6 ;  /* 0x0000000403087825 */ /* 0x040fe400078e0206 */
[----:B------:R1:W4:Y:S02]  /*02e0*/  LDG.E R28, desc[UR6][R6.64] ;  /* 0x00000006061c7981 */ /* 0x000324000c1e1900 */
[C---:B------:R-:W-:Y:S02]  /*02f0*/  IMAD.WIDE R10, R3.reuse, 0x4, R8 ;  /* 0x00000004030a7825 */ /* 0x040fe400078e0208 */
[----:B------:R-:W5:Y:S02]  /*0300*/  LDG.E R8, desc[UR6][R8.64] ;  /* 0x0000000608087981 */ /* 0x000f64000c1e1900 */
[----:B0-----:R-:W-:-:S05]  /*0310*/  IMAD.WIDE R14, R3, 0x4, R10 ;  /* 0x00000004030e7825 */ /* 0x001fca00078e020a */
[----:B------:R-:W5:Y:S04]  /*0320*/  LDG.E R13, desc[UR6][R14.64] ;  /* 0x000000060e0d7981 */ /* 0x000f68000c1e1900 */
[----:B------:R-:W5:Y:S04]  /*0330*/  LDG.E R9, desc[UR6][R10.64] ;  /* 0x000000060a097981 */ /* 0x000f68000c1e1900 */
[----:B------:R-:W5:Y:S04]  /*0340*/  LDG.E R11, desc[UR6][R4.64+-0x4] ;  /* 0xfffffc06040b7981 */ /* 0x000f68000c1e1900 */
[----:B------:R-:W5:Y:S01]  /*0350*/  LDG.E R10, desc[UR6][R4.64+0x8] ;  /* 0x00000806040a7981 */ /* 0x000f62000c1e1900 */
[----:B--2---:R-:W-:Y:S01]  /*0360*/  FFMA R24, R21, R24, R26 ;  /* 0x0000001815187223 */ /* 0x004fe2000000001a */
[----:B------:R-:W-:-:S02]  /*0370*/  IMAD.WIDE R26, R3, 0x4, R14 ;  /* 0x00000004031a7825 */ /* 0x000fc400078e020e */
[----:B------:R-:W2:Y:S04]  /*0380*/  LDG.E R21, desc[UR6][R4.64] ;  /* 0x0000000604157981 */ /* 0x000ea8000c1e1900 */
[----:B------:R-:W2:Y:S01]  /*0390*/  LDG.E R14, desc[UR6][R4.64+0x4] ;  /* 0x00000406040e7981 */ /* 0x000ea2000c1e1900 */
[----:B-1----:R-:W-:-:S03]  /*03a0*/  IMAD.WIDE R6, R3, 0x4, R26 ;  /* 0x0000000403067825 */ /* 0x002fc600078e021a */
[----:B------:R-:W2:Y:S04]  /*03b0*/  LDG.E R15, desc[UR6][R4.64+0xc] ;  /* 0x00000c06040f7981 */ /* 0x000ea8000c1e1900 */
[----:B------:R-:W2:Y:S04]  /*03c0*/  LDG.E R6, desc[UR6][R6.64] ;  /* 0x0000000606067981 */ /* 0x000ea8000c1e1900 */
[----:B------:R-:W2:Y:S01]  /*03d0*/  LDG.E R5, desc[UR6][R26.64] ;  /* 0x000000061a057981 */ /* 0x000ea2000c1e1900 */
[----:B---3--:R-:W-:Y:S01]  /*03e0*/  FFMA R12, R23, R12, R24 ;  /* 0x0000000c170c7223 */ /* 0x008fe20000000018 */
[----:B------:R-:W-:-:S03]  /*03f0*/  IADD3 R20, PT, PT, R20, 0x8, RZ ;  /* 0x0000000814147810 */ /* 0x000fc60007ffe0ff */
[----:B----4-:R-:W-:Y:S01]  /*0400*/  FFMA R12, R29, R28, R12 ;  /* 0x0000001c1d0c7223 */ /* 0x010fe2000000000c */
[----:B------:R-:W-:Y:S02]  /*0410*/  ISETP.NE.AND P1, PT, R20, RZ, PT ;  /* 0x000000ff1400720c */ /* 0x000fe40003f25270 */
[----:B------:R-:W-:Y:S01]  /*0420*/  LEA R22, R3, R22, 0x3 ;  /* 0x0000001603167211 */ /* 0x000fe200078e18ff */
[----:B-----5:R-:W-:Y:S01]  /*0430*/  FFMA R8, R11, R8, R12 ;  /* 0x000000080b087223 */ /* 0x020fe2000000000c */
[----:B------:R-:W-:-:S03]  /*0440*/  IADD3 R2, PT, PT, R2, 0x8, RZ ;  /* 0x0000000802027810 */ /* 0x000fc60007ffe0ff */
[----:B--2---:R-:W-:-:S04]  /*0450*/  FFMA R9, R21, R9, R8 ;  /* 0x0000000915097223 */ /* 0x004fc80000000008 */
[----:B------:R-:W-:-:S04]  /*0460*/  FFMA R9, R14, R13, R9 ;  /* 0x0000000d0e097223 */ /* 0x000fc80000000009 */
[----:B------:R-:W-:-:S04]  /*0470*/  FFMA R10, R10, R5, R9 ;  /* 0x000000050a0a7223 */ /* 0x000fc80000000009 */
[----:B------:R-:W-:Y:S01]  /*0480*/  FFMA R26, R15, R6, R10 ;  /* 0x000000060f1a7223 */ /* 0x000fe2000000000a */
[----:B------:R-:W-:Y:S06]  /*0490*/  @P1 BRA `(.L_x_2) ;  /* 0xfffffffc005c1947 */ /* 0x000fec000383ffff */
.L_x_1:
[----:B------:R-:W-:Y:S05]  /*04a0*/  @!P0 BRA `(.L_x_0) ;  /* 0x0000000000d48947 */ /* 0x000fea0003800000 */
[----:B------:R-:W-:Y:S02]  /*04b0*/  ISETP.GE.U32.AND P0, PT, R25, 0x4, PT ;  /* 0x000000041900780c */ /* 0x000fe40003f06070 */
[----:B------:R-:W-:-:S04]  /*04c0*/  LOP3.LUT R2, R17, 0x3, RZ, 0xc0, !PT ;  /* 0x0000000311027812 */ /* 0x000fc800078ec0ff */
[----:B------:R-:W-:-:S07]  /*04d0*/  ISETP.NE.AND P1, PT, R2, RZ, PT ;  /* 0x000000ff0200720c */ /* 0x000fce0003f25270 */
[----:B------:R-:W-:Y:S06]  /*04e0*/  @!P0 BRA `(.L_x_3) ;  /* 0x0000000000588947 */ /* 0x000fec0003800000 */
[----:B------:R-:W0:Y:S01]  /*04f0*/  LDC.64 R10, c[0x0][0x388] ;  /* 0x0000e200ff0a7b82 */ /* 0x000e220000000a00 */
[----:B------:R-:W-:Y:S01]  /*0500*/  IMAD R9, R19, R3, R16 ;  /* 0x0000000313097224 */ /* 0x000fe200078e0210 */
[----:B------:R-:W-:-:S06]  /*0510*/  IADD3 R7, PT, PT, R18, R19, RZ ;  /* 0x0000001312077210 */ /* 0x000fcc0007ffe0ff */
[----:B------:R-:W1:Y:S01]  /*0520*/  LDC.64 R4, c[0x0][0x380] ;  /* 0x0000e000ff047b82 */ /* 0x000e620000000a00 */
[----:B0-----:R-:W-:-:S04]  /*0530*/  IMAD.WIDE R10, R9, 0x4, R10 ;  /* 0x00000004090a7825 */ /* 0x001fc800078e020a */
[----:B------:R-:W-:Y:S02]  /*0540*/  IMAD.WIDE R12, R3, 0x4, R10 ;  /* 0x00000004030c7825 */ /* 0x000fe400078e020a */
[----:B------:R-:W2:Y:S02]  /*0550*/  LDG.E R10, desc[UR6][R10.64] ;  /* 0x000000060a0a7981 */ /* 0x000ea4000c1e1900 */
[----:B-1----:R-:W-:-:S04]  /*0560*/  IMAD.WIDE R4, R7, 0x4, R4 ;  /* 0x0000000407047825 */ /* 0x002fc800078e0204 */
[C---:B------:R-:W-:Y:S01]  /*0570*/  IMAD.WIDE R6, R3.reuse, 0x4, R12 ;  /* 0x0000000403067825 */ /* 0x040fe200078e020c */
[----:B------:R-:W2:Y:S04]  /*0580*/  LDG.E R15, desc[UR6][R4.64] ;  /* 0x00000006040f7981 */ /* 0x000ea8000c1e1900 */
[----:B------:R-:W3:Y:S01]  /*0590*/  LDG.E R12, desc[UR6][R12.64] ;  /* 0x000000060c0c7981 */ /* 0x000ee2000c1e1900 */
[----:B------:R-:W-:-:S03]  /*05a0*/  IMAD.WIDE R8, R3, 0x4, R6 ;  /* 0x0000000403087825 */ /* 0x000fc600078e0206 */
[----:B------:R-:W3:Y:S04]  /*05b0*/  LDG.E R14, desc[UR6][R4.64+0x4] ;  /* 0x00000406040e7981 */ /* 0x000ee8000c1e1900 */
[----:B------:R-:W4:Y:S04]  /*05c0*/  LDG.E R20, desc[UR6][R6.64] ;  /* 0x0000000606147981 */ /* 0x000f28000c1e1900 */
[----:B------:R-:W4:Y:S04]  /*05d0*/  LDG.E R21, desc[UR6][R4.64+0x8] ;  /* 0x0000080604157981 */ /* 0x000f28000c1e1900 */
[----:B------:R-:W5:Y:S04]  /*05e0*/  LDG.E R23, desc[UR6][R4.64+0xc] ;  /* 0x00000c0604177981 */ /* 0x000f68000c1e1900 */
[----:B------:R-:W5:Y:S01]  /*05f0*/  LDG.E R8, desc[UR6][R8.64] ;  /* 0x0000000608087981 */ /* 0x000f62000c1e1900 */
[----:B------:R-:W-:Y:S01]  /*0600*/  IADD3 R19, PT, PT, R19, 0x4, RZ ;  /* 0x0000000413137810 */ /* 0x000fe20007ffe0ff */
[----:B--2---:R-:W-:-:S04]  /*0610*/  FFMA R15, R15, R10, R26 ;  /* 0x0000000a0f0f7223 */ /* 0x004fc8000000001a */
[----:B---3--:R-:W-:-:S04]  /*0620*/  FFMA R14, R14, R12, R15 ;  /* 0x0000000c0e0e7223 */ /* 0x008fc8000000000f */
[----:B----4-:R-:W-:-:S04]  /*0630*/  FFMA R14, R21, R20, R14 ;  /* 0x00000014150e7223 */ /* 0x010fc8000000000e */
[----:B-----5:R-:W-:-:S07]  /*0640*/  FFMA R26, R23, R8, R14 ;  /* 0x00000008171a7223 */ /* 0x020fce000000000e */
.L_x_3:
[----:B------:R-:W-:Y:S05]  /*0650*/  @!P1 BRA `(.L_x_0) ;  /* 0x0000000000689947 */ /* 0x000fea0003800000 */
[----:B------:R-:W0:Y:S01]  /*0660*/  LDC.64 R10, c[0x0][0x388] ;  /* 0x0000e200ff0a7b82 */ /* 0x000e220000000a00 */
[----:B------:R-:W-:Y:S02]  /*0670*/  ISETP.NE.AND P0, PT, R2, 0x1, PT ;  /* 0x000000010200780c */ /* 0x000fe40003f05270 */
[----:B------:R-:W-:-:S04]  /*0680*/  LOP3.LUT R17, R17, 0x1, RZ, 0xc0, !PT ;  /* 0x0000000111117812 */ /* 0x000fc800078ec0ff */
[----:B------:R-:W-:Y:S01]  /*0690*/  ISETP.NE.U32.AND P1, PT, R17, 0x1, PT ;  /* 0x000000011100780c */ /* 0x000fe20003f25070 */
[----:B------:R-:W1:Y:S06]  /*06a0*/  LDC.64 R8, c[0x0][0x380] ;  /* 0x0000e000ff087b82 */ /* 0x000e6c0000000a00 */
[C---:B------:R-:W-:Y:S01]  /*06b0*/  @P0 IMAD R15, R19.reuse, R3, R16 ;  /* 0x00000003130f0224 */ /* 0x040fe200078e0210 */
[----:B------:R-:W-:Y:S01]  /*06c0*/  @P0 IADD3 R13, PT, PT, R18, R19, RZ ;  /* 0x00000013120d0210 */ /* 0x000fe20007ffe0ff */
[----:B------:R-:W2:Y:S01]  /*06d0*/  LDC.64 R6, c[0x0][0x380] ;  /* 0x0000e000ff067b82 */ /* 0x000ea20000000a00 */
[----:B------:R-:W-:-:S07]  /*06e0*/  @P0 IADD3 R19, PT, PT, R19, 0x2, RZ ;  /* 0x0000000213130810 */ /* 0x000fce0007ffe0ff */
[----:B------:R-:W3:Y:S01]  /*06f0*/  LDC.64 R4, c[0x0][0x388] ;  /* 0x0000e200ff047b82 */ /* 0x000ee20000000a00 */
[----:B0-----:R-:W-:Y:S01]  /*0700*/  @P0 IMAD.WIDE R10, R15, 0x4, R10 ;  /* 0x000000040f0a0825 */ /* 0x001fe200078e020a */
[----:B------:R-:W-:-:S03]  /*0710*/  @!P1 IADD3 R15, PT, PT, R18, R19, RZ ;  /* 0x00000013120f9210 */ /* 0x000fc60007ffe0ff */
[----:B------:R-:W-:Y:S01]  /*0720*/  @!P1 IMAD R19, R19, R3, R16 ;  /* 0x0000000313139224 */ /* 0x000fe200078e0210 */
[----:B------:R-:W4:Y:S01]  /*0730*/  @P0 LDG.E R2, desc[UR6][R10.64] ;  /* 0x000000060a020981 */ /* 0x000f22000c1e1900 */
[----:B-1----:R-:W-:-:S04]  /*0740*/  @P0 IMAD.WIDE R8, R13, 0x4, R8 ;  /* 0x000000040d080825 */ /* 0x002fc800078e0208 */
[----:B------:R-:W-:Y:S01]  /*0750*/  @P0 IMAD.WIDE R12, R3, 0x4, R10 ;  /* 0x00000004030c0825 */ /* 0x000fe200078e020a */
[----:B------:R-:W4:Y:S03]  /*0760*/  @P0 LDG.E R17, desc[UR6][R8.64] ;  /* 0x0000000608110981 */ /* 0x000f26000c1e1900 */
[----:B--2---:R-:W-:Y:S01]  /*0770*/  @!P1 IMAD.WIDE R6, R15, 0x4, R6 ;  /* 0x000000040f069825 */ /* 0x004fe200078e0206 */
[----:B------:R-:W2:Y:S04]  /*0780*/  @P0 LDG.E R21, desc[UR6][R8.64+0x4] ;  /* 0x0000040608150981 */ /* 0x000ea8000c1e1900 */
[----:B------:R-:W2:Y:S01]  /*0790*/  @P0 LDG.E R12, desc[UR6][R12.64] ;  /* 0x000000060c0c0981 */ /* 0x000ea2000c1e1900 */
[----:B---3--:R-:W-:-:S03]  /*07a0*/  @!P1 IMAD.WIDE R4, R19, 0x4, R4 ;  /* 0x0000000413049825 */ /* 0x008fc600078e0204 */
[----:B------:R-:W3:Y:S04]  /*07b0*/  @!P1 LDG.E R7, desc[UR6][R6.64] ;  /* 0x0000000606079981 */ /* 0x000ee8000c1e1900 */
[----:B------:R-:W3:Y:S01]  /*07c0*/  @!P1 LDG.E R4, desc[UR6][R4.64] ;  /* 0x0000000604049981 */ /* 0x000ee2000c1e1900 */
[----:B----4-:R-:W-:-:S04]  /*07d0*/  @P0 FFMA R2, R17, R2, R26 ;  /* 0x0000000211020223 */ /* 0x010fc8000000001a */
[----:B--2---:R-:W-:-:S04]  /*07e0*/  @P0 FFMA R26, R21, R12, R2 ;  /* 0x0000000c151a0223 */ /* 0x004fc80000000002 */
[----:B---3--:R-:W-:-:S07]  /*07f0*/  @!P1 FFMA R26, R7, R4, R26 ;  /* 0x00000004071a9223 */ /* 0x008fce000000001a */
.L_x_0:
[----:B------:R-:W0:Y:S01]  /*0800*/  LDC.64 R4, c[0x0][0x390] ;  /* 0x0000e400ff047b82 */ /* 0x000e220000000a00 */
[----:B------:R-:W-:-:S04]  /*0810*/  IMAD R3, R0, R3, R16 ;  /* 0x0000000300037224 */ /* 0x000fc800078e0210 */
[----:B0-----:R-:W-:-:S05]  /*0820*/  IMAD.WIDE R2, R3, 0x4, R4 ;  /* 0x0000000403027825 */ /* 0x001fca00078e0204 */
[----:B------:R-:W-:Y:S01]  /*0830*/  STG.E desc[UR6][R2.64], R26 ;  /* 0x0000001a02007986 */ /* 0x000fe2000c101906 */
[----:B------:R-:W-:Y:S05]  /*0840*/  EXIT ;  /* 0x000000000000794d */ /* 0x000fea0003800000 */
.L_x_4:
[----:B------:R-:W-:-:S00]  /*0850*/  BRA `(.L_x_4) ;  /* 0xfffffffc00fc7947 */ /* 0x000fc0000383ffff */
[----:B------:R-:W-:-:S00]  /*0860*/  NOP ;  /* 0x0000000000007918 */ /* 0x000fc00000000000 */
        /* <DEDUP_REMOVED lines=9> */
.L_x_5:


//--------------------- .nv.shared.reserved.0     --------------------------
	.section	.nv.shared.reserved.0,"aw",@nobits
	.weak		__nv_reservedSMEM_offset_0_alias
	.size		__nv_reservedSMEM_offset_0_alias, 0, 64
	.other		__nv_reservedSMEM_offset_0_alias,@"STO_CUDA_RESERVED_SHARED STV_DEFAULT"
__nv_reservedSMEM_offset_0_alias:
	.zero		0
	.zero		64


//--------------------- .nv.constant0._Z20simple_matmul_kernelPfS_S_iii --------------------------
	.section	.nv.constant0._Z20simple_matmul_kernelPfS_S_iii,"a",@progbits
	.sectionflags	@""
	.align	4
.nv.constant0._Z20simple_matmul_kernelPfS_S_iii:
	.zero		932


//--------------------- SYMBOLS --------------------------

	.type		.nv.reservedSmem.offset0,@object
	.size		.nv.reservedSmem.offset0,0x4
